//
// Generated by NVIDIA NVVM Compiler
//
// Compiler Build ID: CL-36424714
// Cuda compilation tools, release 13.0, V13.0.88
// Based on NVVM 20.0.0
//

.version 9.0
.target sm_100
.address_size 64

	// .globl	_Z15kernel_simulatePfS_iff

.visible .entry _Z15kernel_simulatePfS_iff(
	.param .u64 .ptr .align 1 _Z15kernel_simulatePfS_iff_param_0,
	.param .u64 .ptr .align 1 _Z15kernel_simulatePfS_iff_param_1,
	.param .u32 _Z15kernel_simulatePfS_iff_param_2,
	.param .f32 _Z15kernel_simulatePfS_iff_param_3,
	.param .f32 _Z15kernel_simulatePfS_iff_param_4
)
{
	.reg .pred 	%p<3>;
	.reg .b32 	%r<10>;
	.reg .b32 	%f<16>;
	.reg .b64 	%rd<14>;

	ld.param.u64 	%rd2, [_Z15kernel_simulatePfS_iff_param_0];
	ld.param.u64 	%rd3, [_Z15kernel_simulatePfS_iff_param_1];
	ld.param.u32 	%r2, [_Z15kernel_simulatePfS_iff_param_2];
	ld.param.f32 	%f1, [_Z15kernel_simulatePfS_iff_param_3];
	ld.param.f32 	%f2, [_Z15kernel_simulatePfS_iff_param_4];
	cvta.to.global.u64 	%rd1, %rd3;
	mov.u32 	%r3, %ctaid.x;
	mov.u32 	%r4, %ntid.x;
	mov.u32 	%r5, %tid.x;
	mad.lo.s32 	%r1, %r3, %r4, %r5;
	setp.ne.s32 	%p1, %r1, 0;
	@%p1 bra 	$L__BB0_2;
	mov.b32 	%r9, 0;
	st.global.u32 	[%rd1], %r9;
	bra.uni 	$L__BB0_5;
$L__BB0_2:
	add.s32 	%r6, %r2, -1;
	setp.ne.s32 	%p2, %r1, %r6;
	@%p2 bra 	$L__BB0_4;
	mul.wide.u32 	%rd12, %r1, 4;
	add.s64 	%rd13, %rd1, %rd12;
	ld.global.f32 	%f14, [%rd13];
	add.f32 	%f15, %f14, 0f40A00000;
	st.global.f32 	[%rd13], %f15;
	bra.uni 	$L__BB0_5;
$L__BB0_4:
	cvta.to.global.u64 	%rd4, %rd2;
	add.s32 	%r7, %r1, 1;
	mul.wide.u32 	%rd5, %r7, 4;
	add.s64 	%rd6, %rd4, %rd5;
	ld.global.f32 	%f3, [%rd6];
	mul.wide.u32 	%rd7, %r1, 4;
	add.s64 	%rd8, %rd4, %rd7;
	ld.global.f32 	%f4, [%rd8];
	add.f32 	%f5, %f4, %f4;
	sub.f32 	%f6, %f3, %f5;
	add.s32 	%r8, %r1, -1;
	mul.wide.u32 	%rd9, %r8, 4;
	add.s64 	%rd10, %rd4, %rd9;
	ld.global.f32 	%f7, [%rd10];
	add.f32 	%f8, %f7, %f6;
	mul.f32 	%f9, %f2, %f8;
	mul.f32 	%f10, %f1, %f1;
	div.rn.f32 	%f11, %f9, %f10;
	add.s64 	%rd11, %rd1, %rd7;
	ld.global.f32 	%f12, [%rd11];
	add.f32 	%f13, %f12, %f11;
	st.global.f32 	[%rd11], %f13;
$L__BB0_5:
	ret;

}


// ===== COMPILED SASS (sm_100) =====

	.target	sm_100

	.elftype	@"ET_EXEC"


//--------------------- .note.nv.tkinfo           --------------------------
	.section	.note.nv.tkinfo,"",@"SHT_NOTE"
	.sectionflags	@"SHF_NOTE_NV_TKINFO"
	.tkinfo
        /*0018*/ 	.word	0x00000002
        /*0030*/ 	.string	""
        /*0030*/ 	.string	"ptxas"
        /*0030*/ 	.string	"Cuda compilation tools, release 13.0, V13.0.88"
        /*0030*/ 	.string	"Build cuda_13.0.r13.0/compiler.36424714_0"
        /*0030*/ 	.string	"-arch sm_100 -m 64 "



//--------------------- .note.nv.cuinfo           --------------------------
	.section	.note.nv.cuinfo,"",@"SHT_NOTE"
	.sectionflags	@"SHF_NOTE_NV_CUINFO"
        /*0018*/ 	.short	0x0002
        /*001a*/ 	.short	0x0064
        /*001c*/ 	.short	0x0082
	.zero		2


//--------------------- .nv.info                  --------------------------
	.section	.nv.info,"",@"SHT_CUDA_INFO"
	.align	4


	//----- nvinfo : EIATTR_REGCOUNT
	.align		4
        /*0000*/ 	.byte	0x04, 0x2f
        /*0002*/ 	.short	(.L_1 - .L_0)
	.align		4
.L_0:
        /*0004*/ 	.word	index@(_Z15kernel_simulatePfS_iff)
        /*0008*/ 	.word	0x0000000f


	//----- nvinfo : EIATTR_FRAME_SIZE
	.align		4
.L_1:
        /*000c*/ 	.byte	0x04, 0x11
        /*000e*/ 	.short	(.L_3 - .L_2)
	.align		4
.L_2:
        /*0010*/ 	.word	index@($__internal_0_$__cuda_sm3x_div_rn_noftz_f32_slowpath)
        /*0014*/ 	.word	0x00000000


	//----- nvinfo : EIATTR_FRAME_SIZE
	.align		4
.L_3:
        /*0018*/ 	.byte	0x04, 0x11
        /*001a*/ 	.short	(.L_5 - .L_4)
	.align		4
.L_4:
        /*001c*/ 	.word	index@(_Z15kernel_simulatePfS_iff)
        /*0020*/ 	.word	0x00000000


	//----- nvinfo : EIATTR_MIN_STACK_SIZE
	.align		4
.L_5:
        /*0024*/ 	.byte	0x04, 0x12
        /*0026*/ 	.short	(.L_7 - .L_6)
	.align		4
.L_6:
        /*0028*/ 	.word	index@(_Z15kernel_simulatePfS_iff)
        /*002c*/ 	.word	0x00000000
.L_7:


//--------------------- .nv.compat                --------------------------
	.section	.nv.compat,"",@"SHT_CUDA_COMPAT_INFO"
	.align	4
        /*0000*/ 	.byte	0x02, 0x09, 0x00, 0x00, 0x02, 0x02, 0x01, 0x00, 0x02, 0x05, 0x05, 0x00, 0x03, 0x07, 0x01, 0x01
        /*0010*/ 	.byte	0x02, 0x03, 0x00, 0x00, 0x02, 0x06, 0x01, 0x00, 0x04, 0x0b, 0x08, 0x00, 0x01, 0x00, 0x00, 0x00
        /*0020*/ 	.byte	0x00, 0x00, 0x00, 0x00


//--------------------- .nv.info._Z15kernel_simulatePfS_iff --------------------------
	.section	.nv.info._Z15kernel_simulatePfS_iff,"",@"SHT_CUDA_INFO"
	.sectionflags	@""
	.align	4


	//----- nvinfo : EIATTR_CUDA_API_VERSION
	.align		4
        /*0000*/ 	.byte	0x04, 0x37
        /*0002*/ 	.short	(.L_9 - .L_8)
.L_8:
        /*0004*/ 	.word	0x00000082


	//----- nvinfo : EIATTR_KPARAM_INFO
	.align		4
.L_9:
        /*0008*/ 	.byte	0x04, 0x17
        /*000a*/ 	.short	(.L_11 - .L_10)
.L_10:
        /*000c*/ 	.word	0x00000000
        /*0010*/ 	.short	0x0004
        /*0012*/ 	.short	0x0018
        /*0014*/ 	.byte	0x00, 0xf0, 0x11, 0x00


	//----- nvinfo : EIATTR_KPARAM_INFO
	.align		4
.L_11:
        /*0018*/ 	.byte	0x04, 0x17
        /*001a*/ 	.short	(.L_13 - .L_12)
.L_12:
        /*001c*/ 	.word	0x00000000
        /*0020*/ 	.short	0x0003
        /*0022*/ 	.short	0x0014
        /*0024*/ 	.byte	0x00, 0xf0, 0x11, 0x00


	//----- nvinfo : EIATTR_KPARAM_INFO
	.align		4
.L_13:
        /*0028*/ 	.byte	0x04, 0x17
        /*002a*/ 	.short	(.L_15 - .L_14)
.L_14:
        /*002c*/ 	.word	0x00000000
        /*0030*/ 	.short	0x0002
        /*0032*/ 	.short	0x0010
        /*0034*/ 	.byte	0x00, 0xf0, 0x11, 0x00


	//----- nvinfo : EIATTR_KPARAM_INFO
	.align		4
.L_15:
        /*0038*/ 	.byte	0x04, 0x17
        /*003a*/ 	.short	(.L_17 - .L_16)
.L_16:
        /*003c*/ 	.word	0x00000000
        /*0040*/ 	.short	0x0001
        /*0042*/ 	.short	0x0008
        /*0044*/ 	.byte	0x00, 0xf5, 0x21, 0x00


	//----- nvinfo : EIATTR_KPARAM_INFO
	.align		4
.L_17:
        /*0048*/ 	.byte	0x04, 0x17
        /*004a*/ 	.short	(.L_19 - .L_18)
.L_18:
        /*004c*/ 	.word	0x00000000
        /*0050*/ 	.short	0x0000
        /*0052*/ 	.short	0x0000
        /*0054*/ 	.byte	0x00, 0xf5, 0x21, 0x00


	//----- nvinfo : EIATTR_SPARSE_MMA_MASK
	.align		4
.L_19:
        /*0058*/ 	.byte	0x03, 0x50
        /*005a*/ 	.short	0x0000


	//----- nvinfo : EIATTR_MAXREG_COUNT
	.align		4
        /*005c*/ 	.byte	0x03, 0x1b
        /*005e*/ 	.short	0x00ff


	//----- nvinfo : EIATTR_MERCURY_ISA_VERSION
	.align		4
        /*0060*/ 	.byte	0x03, 0x5f
        /*0062*/ 	.short	0x0101


	//----- nvinfo : EIATTR_VRC_CTA_INIT_COUNT
	.align		4
        /*0064*/ 	.byte	0x02, 0x4a
	.zero		1
	.zero		1


	//----- nvinfo : EIATTR_EXIT_INSTR_OFFSETS
	.align		4
        /*0068*/ 	.byte	0x04, 0x1c
        /*006a*/ 	.short	(.L_21 - .L_20)


	//   ....[0]....
.L_20:
        /*006c*/ 	.word	0x00000090


	//   ....[1]....
        /*0070*/ 	.word	0x00000130


	//   ....[2]....
        /*0074*/ 	.word	0x00000360


	//----- nvinfo : EIATTR_CRS_STACK_SIZE
	.align		4
.L_21:
        /*0078*/ 	.byte	0x04, 0x1e
        /*007a*/ 	.short	(.L_23 - .L_22)
.L_22:
        /*007c*/ 	.word	0x00000000


	//----- nvinfo : EIATTR_CBANK_PARAM_SIZE
	.align		4
.L_23:
        /*0080*/ 	.byte	0x03, 0x19
        /*0082*/ 	.short	0x001c


	//----- nvinfo : EIATTR_PARAM_CBANK
	.align		4
        /*0084*/ 	.byte	0x04, 0x0a
        /*0086*/ 	.short	(.L_25 - .L_24)
	.align		4
.L_24:
        /*0088*/ 	.word	index@(.nv.constant0._Z15kernel_simulatePfS_iff)
        /*008c*/ 	.short	0x0380
        /*008e*/ 	.short	0x001c


	//----- nvinfo : EIATTR_SW_WAR
	.align		4
.L_25:
        /*0090*/ 	.byte	0x04, 0x36
        /*0092*/ 	.short	(.L_27 - .L_26)
.L_26:
        /*0094*/ 	.word	0x00000008
.L_27:


//--------------------- .nv.callgraph             --------------------------
	.section	.nv.callgraph,"",@"SHT_CUDA_CALLGRAPH"
	.align	4
	.sectionentsize	8
	.align		4
        /*0000*/ 	.word	0x00000000
	.align		4
        /*0004*/ 	.word	0xffffffff
	.align		4
        /*0008*/ 	.word	0x00000000
	.align		4
        /*000c*/ 	.word	0xfffffffe
	.align		4
        /*0010*/ 	.word	0x00000000
	.align		4
        /*0014*/ 	.word	0xfffffffd
	.align		4
        /*0018*/ 	.word	0x00000000
	.align		4
        /*001c*/ 	.word	0xfffffffc


//--------------------- .text._Z15kernel_simulatePfS_iff --------------------------
	.section	.text._Z15kernel_simulatePfS_iff,"ax",@progbits
	.align	128
        .global         _Z15kernel_simulatePfS_iff
        .type           _Z15kernel_simulatePfS_iff,@function
        .size           _Z15kernel_simulatePfS_iff,(.L_x_15 - _Z15kernel_simulatePfS_iff)
        .other          _Z15kernel_simulatePfS_iff,@"STO_CUDA_ENTRY STV_DEFAULT"
_Z15kernel_simulatePfS_iff:
.text._Z15kernel_simulatePfS_iff:
[----:B------:R-:W-:Y:S01]  /*0000*/  LDC R1, c[0x0][0x37c] ;  /* 0x0000df00ff017b82 */ /* 0x000fe20000000800 */
[----:B------:R-:W0:Y:S07]  /*0010*/  S2R R3, SR_TID.X ;  /* 0x0000000000037919 */ /* 0x000e2e0000002100 */
[----:B------:R-:W0:Y:S01]  /*0020*/  S2UR UR4, SR_CTAID.X ;  /* 0x00000000000479c3 */ /* 0x000e220000002500 */
[----:B------:R-:W1:Y:S07]  /*0030*/  LDCU.64 UR6, c[0x0][0x358] ;  /* 0x00006b00ff0677ac */ /* 0x000e6e0008000a00 */
[----:B------:R-:W0:Y:S02]  /*0040*/  LDC R2, c[0x0][0x360] ;  /* 0x0000d800ff027b82 */ /* 0x000e240000000800 */
[----:B0-----:R-:W-:-:S05]  /*0050*/  IMAD R2, R2, UR4, R3 ;  /* 0x0000000402027c24 */ /* 0x001fca000f8e0203 */
[----:B------:R-:W-:-:S13]  /*0060*/  ISETP.NE.AND P0, PT, R2, RZ, PT ;  /* 0x000000ff0200720c */ /* 0x000fda0003f05270 */
[----:B------:R-:W1:Y:S02]  /*0070*/  @!P0 LDC.64 R4, c[0x0][0x388] ;  /* 0x0000e200ff048b82 */ /* 0x000e640000000a00 */
[----:B-1----:R0:W-:Y:S01]  /*0080*/  @!P0 STG.E desc[UR6][R4.64], RZ ;  /* 0x000000ff04008986 */ /* 0x0021e2000c101906 */
[----:B------:R-:W-:Y:S05]  /*0090*/  @!P0 EXIT ;  /* 0x000000000000894d */ /* 0x000fea0003800000 */
[----:B------:R-:W1:Y:S02]  /*00a0*/  LDCU UR4, c[0x0][0x390] ;  /* 0x00007200ff0477ac */ /* 0x000e640008000800 */
[----:B-1----:R-:W-:-:S06]  /*00b0*/  UIADD3 UR4, UPT, UPT, UR4, -0x1, URZ ;  /* 0xffffffff04047890 */ /* 0x002fcc000fffe0ff */
[----:B------:R-:W-:-:S13]  /*00c0*/  ISETP.NE.AND P0, PT, R2, UR4, PT ;  /* 0x0000000402007c0c */ /* 0x000fda000bf05270 */
[----:B------:R-:W-:Y:S05]  /*00d0*/  @P0 BRA `(.L_x_0) ;  /* 0x0000000000180947 */ /* 0x000fea0003800000 */
[----:B0-----:R-:W0:Y:S02]  /*00e0*/  LDC.64 R4, c[0x0][0x388] ;  /* 0x0000e200ff047b82 */ /* 0x001e240000000a00 */
[----:B0-----:R-:W-:-:S05]  /*00f0*/  IMAD.WIDE.U32 R2, R2, 0x4, R4 ;  /* 0x0000000402027825 */ /* 0x001fca00078e0004 */
[----:B------:R-:W2:Y:S02]  /*0100*/  LDG.E R0, desc[UR6][R2.64] ;  /* 0x0000000602007981 */ /* 0x000ea4000c1e1900 */
[----:B--2---:R-:W-:-:S05]  /*0110*/  FADD R5, R0, 5 ;  /* 0x40a0000000057421 */ /* 0x004fca0000000000 */
[----:B------:R-:W-:Y:S01]  /*0120*/  STG.E desc[UR6][R2.64], R5 ;  /* 0x0000000502007986 */ /* 0x000fe2000c101906 */
[----:B------:R-:W-:Y:S05]  /*0130*/  EXIT ;  /* 0x000000000000794d */ /* 0x000fea0003800000 */
.L_x_0:
[----:B------:R-:W1:Y:S01]  /*0140*/  LDC.64 R8, c[0x0][0x380] ;  /* 0x0000e000ff087b82 */ /* 0x000e620000000a00 */
[C---:B0-----:R-:W-:Y:S01]  /*0150*/  VIADD R5, R2.reuse, 0x1 ;  /* 0x0000000102057836 */ /* 0x041fe20000000000 */
[----:B------:R-:W0:Y:S01]  /*0160*/  LDCU UR4, c[0x0][0x398] ;  /* 0x00007300ff0477ac */ /* 0x000e220008000800 */
[----:B------:R-:W-:-:S05]  /*0170*/  VIADD R3, R2, 0xffffffff ;  /* 0xffffffff02037836 */ /* 0x000fca0000000000 */
[----:B------:R-:W2:Y:S01]  /*0180*/  LDC R11, c[0x0][0x394] ;  /* 0x0000e500ff0b7b82 */ /* 0x000ea20000000800 */
[----:B-1----:R-:W-:-:S04]  /*0190*/  IMAD.WIDE.U32 R6, R2, 0x4, R8 ;  /* 0x0000000402067825 */ /* 0x002fc800078e0008 */
[--C-:B------:R-:W-:Y:S02]  /*01a0*/  IMAD.WIDE.U32 R4, R5, 0x4, R8.reuse ;  /* 0x0000000405047825 */ /* 0x100fe400078e0008 */
[----:B------:R-:W3:Y:S02]  /*01b0*/  LDG.E R6, desc[UR6][R6.64] ;  /* 0x0000000606067981 */ /* 0x000ee4000c1e1900 */
[----:B------:R-:W-:Y:S02]  /*01c0*/  IMAD.WIDE.U32 R8, R3, 0x4, R8 ;  /* 0x0000000403087825 */ /* 0x000fe400078e0008 */
[----:B------:R-:W4:Y:S04]  /*01d0*/  LDG.E R4, desc[UR6][R4.64] ;  /* 0x0000000604047981 */ /* 0x000f28000c1e1900 */
[----:B------:R-:W5:Y:S01]  /*01e0*/  LDG.E R8, desc[UR6][R8.64] ;  /* 0x0000000608087981 */ /* 0x000f62000c1e1900 */
[----:B--2---:R-:W-:Y:S01]  /*01f0*/  FMUL R11, R11, R11 ;  /* 0x0000000b0b0b7220 */ /* 0x004fe20000400000 */
[----:B------:R-:W-:Y:S03]  /*0200*/  BSSY.RECONVERGENT B0, `(.L_x_1) ;  /* 0x0000010000007945 */ /* 0x000fe60003800200 */
[----:B------:R-:W1:Y:S01]  /*0210*/  MUFU.RCP R10, R11 ;  /* 0x0000000b000a7308 */ /* 0x000e620000001000 */
[----:B---3--:R-:W-:-:S04]  /*0220*/  FADD R3, R6, R6 ;  /* 0x0000000606037221 */ /* 0x008fc80000000000 */
[----:B----4-:R-:W-:-:S04]  /*0230*/  FADD R3, R4, -R3 ;  /* 0x8000000304037221 */ /* 0x010fc80000000000 */
[----:B-----5:R-:W-:Y:S01]  /*0240*/  FADD R0, R3, R8 ;  /* 0x0000000803007221 */ /* 0x020fe20000000000 */
[----:B-1----:R-:W-:-:S03]  /*0250*/  FFMA R3, -R11, R10, 1 ;  /* 0x3f8000000b037423 */ /* 0x002fc6000000010a */
[----:B0-----:R-:W-:Y:S01]  /*0260*/  FMUL R0, R0, UR4 ;  /* 0x0000000400007c20 */ /* 0x001fe20008400000 */
[----:B------:R-:W-:-:S03]  /*0270*/  FFMA R3, R10, R3, R10 ;  /* 0x000000030a037223 */ /* 0x000fc6000000000a */
[----:B------:R-:W0:Y:S01]  /*0280*/  FCHK P0, R0, R11 ;  /* 0x0000000b00007302 */ /* 0x000e220000000000 */
[----:B------:R-:W-:-:S04]  /*0290*/  FFMA R4, R0, R3, RZ ;  /* 0x0000000300047223 */ /* 0x000fc800000000ff */
[----:B------:R-:W-:-:S04]  /*02a0*/  FFMA R5, -R11, R4, R0 ;  /* 0x000000040b057223 */ /* 0x000fc80000000100 */
[----:B------:R-:W-:Y:S01]  /*02b0*/  FFMA R3, R3, R5, R4 ;  /* 0x0000000503037223 */ /* 0x000fe20000000004 */
[----:B0-----:R-:W-:Y:S06]  /*02c0*/  @!P0 BRA `(.L_x_2) ;  /* 0x00000000000c8947 */ /* 0x001fec0003800000 */
[----:B------:R-:W-:-:S07]  /*02d0*/  MOV R4, 0x2f0 ;  /* 0x000002f000047802 */ /* 0x000fce0000000f00 */
[----:B------:R-:W-:Y:S05]  /*02e0*/  CALL.REL.NOINC `($__internal_0_$__cuda_sm3x_div_rn_noftz_f32_slowpath) ;  /* 0x0000000000207944 */ /* 0x000fea0003c00000 */
[----:B------:R-:W-:-:S07]  /*02f0*/  IMAD.MOV.U32 R3, RZ, RZ, R0 ;  /* 0x000000ffff037224 */ /* 0x000fce00078e0000 */
.L_x_2:
[----:B------:R-:W-:Y:S05]  /*0300*/  BSYNC.RECONVERGENT B0 ;  /* 0x0000000000007941 */ /* 0x000fea0003800200 */
.L_x_1:
[----:B------:R-:W0:Y:S02]  /*0310*/  LDC.64 R4, c[0x0][0x388] ;  /* 0x0000e200ff047b82 */ /* 0x000e240000000a00 */
[----:B0-----:R-:W-:-:S05]  /*0320*/  IMAD.WIDE.U32 R4, R2, 0x4, R4 ;  /* 0x0000000402047825 */ /* 0x001fca00078e0004 */
[----:B------:R-:W2:Y:S02]  /*0330*/  LDG.E R0, desc[UR6][R4.64] ;  /* 0x0000000604007981 */ /* 0x000ea4000c1e1900 */
[----:B--2---:R-:W-:-:S05]  /*0340*/  FADD R3, R0, R3 ;  /* 0x0000000300037221 */ /* 0x004fca0000000000 */
[----:B------:R-:W-:Y:S01]  /*0350*/  STG.E desc[UR6][R4.64], R3 ;  /* 0x0000000304007986 */ /* 0x000fe2000c101906 */
[----:B------:R-:W-:Y:S05]  /*0360*/  EXIT ;  /* 0x000000000000794d */ /* 0x000fea0003800000 */
        .weak           $__internal_0_$__cuda_sm3x_div_rn_noftz_f32_slowpath
        .type           $__internal_0_$__cuda_sm3x_div_rn_noftz_f32_slowpath,@function
        .size           $__internal_0_$__cuda_sm3x_div_rn_noftz_f32_slowpath,(.L_x_15 - $__internal_0_$__cuda_sm3x_div_rn_noftz_f32_slowpath)
$__internal_0_$__cuda_sm3x_div_rn_noftz_f32_slowpath:
[----:B------:R-:W-:Y:S01]  /*0370*/  SHF.R.U32.HI R5, RZ, 0x17, R11 ;  /* 0x00000017ff057819 */ /* 0x000fe2000001160b */
[----:B------:R-:W-:Y:S01]  /*0380*/  BSSY.RECONVERGENT B1, `(.L_x_3) ;  /* 0x0000064000017945 */ /* 0x000fe20003800200 */
[--C-:B------:R-:W-:Y:S01]  /*0390*/  SHF.R.U32.HI R3, RZ, 0x17, R0.reuse ;  /* 0x00000017ff037819 */ /* 0x100fe20000011600 */
[----:B------:R-:W-:Y:S01]  /*03a0*/  IMAD.MOV.U32 R7, RZ, RZ, R0 ;  /* 0x000000ffff077224 */ /* 0x000fe200078e0000 */
[----:B------:R-:W-:Y:S02]  /*03b0*/  LOP3.LUT R6, R5, 0xff, RZ, 0xc0, !PT ;  /* 0x000000ff05067812 */ /* 0x000fe400078ec0ff */
[----:B------:R-:W-:-:S03]  /*03c0*/  LOP3.LUT R5, R3, 0xff, RZ, 0xc0, !PT ;  /* 0x000000ff03057812 */ /* 0x000fc600078ec0ff */
[----:B------:R-:W-:Y:S02]  /*03d0*/  VIADD R10, R6, 0xffffffff ;  /* 0xffffffff060a7836 */ /* 0x000fe40000000000 */
[----:B------:R-:W-:-:S03]  /*03e0*/  VIADD R9, R5, 0xffffffff ;  /* 0xffffffff05097836 */ /* 0x000fc60000000000 */
[----:B------:R-:W-:-:S04]  /*03f0*/  ISETP.GT.U32.AND P0, PT, R10, 0xfd, PT ;  /* 0x000000fd0a00780c */ /* 0x000fc80003f04070 */
[----:B------:R-:W-:-:S13]  /*0400*/  ISETP.GT.U32.OR P0, PT, R9, 0xfd, P0 ;  /* 0x000000fd0900780c */ /* 0x000fda0000704470 */
[----:B------:R-:W-:Y:S01]  /*0410*/  @!P0 IMAD.MOV.U32 R8, RZ, RZ, RZ ;  /* 0x000000ffff088224 */ /* 0x000fe200078e00ff */
[----:B------:R-:W-:Y:S06]  /*0420*/  @!P0 BRA `(.L_x_4) ;  /* 0x0000000000608947 */ /* 0x000fec0003800000 */
[----:B------:R-:W-:Y:S02]  /*0430*/  FSETP.GTU.FTZ.AND P0, PT, |R0|, +INF , PT ;  /* 0x7f8000000000780b */ /* 0x000fe40003f1c200 */
[----:B------:R-:W-:Y:S02]  /*0440*/  FSETP.GTU.FTZ.AND P1, PT, |R11|, +INF , PT ;  /* 0x7f8000000b00780b */ /* 0x000fe40003f3c200 */
[----:B------:R-:W-:Y:S02]  /*0450*/  MOV R3, R11 ;  /* 0x0000000b00037202 */ /* 0x000fe40000000f00 */
[----:B------:R-:W-:-:S13]  /*0460*/  PLOP3.LUT P0, PT, P0, P1, PT, 0xf8, 0x8f ;  /* 0x00000000008f781c */ /* 0x000fda0000703f70 */
[----:B------:R-:W-:Y:S05]  /*0470*/  @P0 BRA `(.L_x_5) ;  /* 0x00000004004c0947 */ /* 0x000fea0003800000 */
[----:B------:R-:W-:-:S13]  /*0480*/  LOP3.LUT P0, RZ, R11, 0x7fffffff, R7, 0xc8, !PT ;  /* 0x7fffffff0bff7812 */ /* 0x000fda000780c807 */
[----:B------:R-:W-:Y:S05]  /*0490*/  @!P0 BRA `(.L_x_6) ;  /* 0x00000004003c8947 */ /* 0x000fea0003800000 */
[C---:B------:R-:W-:Y:S02]  /*04a0*/  FSETP.NEU.FTZ.AND P2, PT, |R0|.reuse, +INF , PT ;  /* 0x7f8000000000780b */ /* 0x040fe40003f5d200 */
[----:B------:R-:W-:Y:S02]  /*04b0*/  FSETP.NEU.FTZ.AND P1, PT, |R3|, +INF , PT ;  /* 0x7f8000000300780b */ /* 0x000fe40003f3d200 */
[----:B------:R-:W-:-:S11]  /*04c0*/  FSETP.NEU.FTZ.AND P0, PT, |R0|, +INF , PT ;  /* 0x7f8000000000780b */ /* 0x000fd60003f1d200 */
[----:B------:R-:W-:Y:S05]  /*04d0*/  @!P1 BRA !P2, `(.L_x_6) ;  /* 0x00000004002c9947 */ /* 0x000fea0005000000 */
[----:B------:R-:W-:-:S04]  /*04e0*/  LOP3.LUT P2, RZ, R7, 0x7fffffff, RZ, 0xc0, !PT ;  /* 0x7fffffff07ff7812 */ /* 0x000fc8000784c0ff */
[----:B------:R-:W-:-:S13]  /*04f0*/  PLOP3.LUT P1, PT, P1, P2, PT, 0x2f, 0xf2 ;  /* 0x0000000000f2781c */ /* 0x000fda0000f24577 */
[----:B------:R-:W-:Y:S05]  /*0500*/  @P1 BRA `(.L_x_7) ;  /* 0x0000000400181947 */ /* 0x000fea0003800000 */
[----:B------:R-:W-:-:S04]  /*0510*/  LOP3.LUT P1, RZ, R11, 0x7fffffff, RZ, 0xc0, !PT ;  /* 0x7fffffff0bff7812 */ /* 0x000fc8000782c0ff */
[----:B------:R-:W-:-:S13]  /*0520*/  PLOP3.LUT P0, PT, P0, P1, PT, 0x2f, 0xf2 ;  /* 0x0000000000f2781c */ /* 0x000fda0000702577 */
[----:B------:R-:W-:Y:S05]  /*0530*/  @P0 BRA `(.L_x_8) ;  /* 0x0000000400000947 */ /* 0x000fea0003800000 */
[----:B------:R-:W-:Y:S02]  /*0540*/  ISETP.GE.AND P0, PT, R9, RZ, PT ;  /* 0x000000ff0900720c */ /* 0x000fe40003f06270 */
[----:B------:R-:W-:-:S11]  /*0550*/  ISETP.GE.AND P1, PT, R10, RZ, PT ;  /* 0x000000ff0a00720c */ /* 0x000fd60003f26270 */
[----:B------:R-:W-:Y:S02]  /*0560*/  @P0 IMAD.MOV.U32 R8, RZ, RZ, RZ ;  /* 0x000000ffff080224 */ /* 0x000fe400078e00ff */
[----:B------:R-:W-:Y:S01]  /*0570*/  @!P0 FFMA R7, R0, 1.84467440737095516160e+19, RZ ;  /* 0x5f80000000078823 */ /* 0x000fe200000000ff */
[----:B------:R-:W-:Y:S02]  /*0580*/  @!P0 IMAD.MOV.U32 R8, RZ, RZ, -0x40 ;  /* 0xffffffc0ff088424 */ /* 0x000fe400078e00ff */
[----:B------:R-:W-:Y:S02]  /*0590*/  @!P1 FFMA R11, R3, 1.84467440737095516160e+19, RZ ;  /* 0x5f800000030b9823 */ /* 0x000fe400000000ff */
[----:B------:R-:W-:-:S07]  /*05a0*/  @!P1 VIADD R8, R8, 0x40 ;  /* 0x0000004008089836 */ /* 0x000fce0000000000 */
.L_x_4:
[----:B------:R-:W-:Y:S01]  /*05b0*/  LEA R0, R6, 0xc0800000, 0x17 ;  /* 0xc080000006007811 */ /* 0x000fe200078eb8ff */
[----:B------:R-:W-:Y:S01]  /*05c0*/  BSSY.RECONVERGENT B2, `(.L_x_9) ;  /* 0x0000036000027945 */ /* 0x000fe20003800200 */
[----:B------:R-:W-:-:S03]  /*05d0*/  IADD3 R5, PT, PT, R5, -0x7f, RZ ;  /* 0xffffff8105057810 */ /* 0x000fc60007ffe0ff */
[----:B------:R-:W-:Y:S02]  /*05e0*/  IMAD.IADD R11, R11, 0x1, -R0 ;  /* 0x000000010b0b7824 */ /* 0x000fe400078e0a00 */
[C---:B------:R-:W-:Y:S01]  /*05f0*/  IMAD R0, R5.reuse, -0x800000, R7 ;  /* 0xff80000005007824 */ /* 0x040fe200078e0207 */
[----:B------:R-:W-:Y:S01]  /*0600*/  IADD3 R5, PT, PT, R5, 0x7f, -R6 ;  /* 0x0000007f05057810 */ /* 0x000fe20007ffe806 */
[----:B------:R-:W0:Y:S01]  /*0610*/  MUFU.RCP R3, R11 ;  /* 0x0000000b00037308 */ /* 0x000e220000001000 */
[----:B------:R-:W-:-:S03]  /*0620*/  FADD.FTZ R9, -R11, -RZ ;  /* 0x800000ff0b097221 */ /* 0x000fc60000010100 */
[----:B------:R-:W-:Y:S02]  /*0630*/  IMAD.IADD R5, R5, 0x1, R8 ;  /* 0x0000000105057824 */ /* 0x000fe400078e0208 */
[----:B0-----:R-:W-:-:S04]  /*0640*/  FFMA R10, R3, R9, 1 ;  /* 0x3f800000030a7423 */ /* 0x001fc80000000009 */
[----:B------:R-:W-:-:S04]  /*0650*/  FFMA R12, R3, R10, R3 ;  /* 0x0000000a030c7223 */ /* 0x000fc80000000003 */
[----:B------:R-:W-:-:S04]  /*0660*/  FFMA R3, R0, R12, RZ ;  /* 0x0000000c00037223 */ /* 0x000fc800000000ff */
[----:B------:R-:W-:-:S04]  /*0670*/  FFMA R10, R9, R3, R0 ;  /* 0x00000003090a7223 */ /* 0x000fc80000000000 */
[----:B------:R-:W-:-:S04]  /*0680*/  FFMA R7, R12, R10, R3 ;  /* 0x0000000a0c077223 */ /* 0x000fc80000000003 */
[----:B------:R-:W-:-:S04]  /*0690*/  FFMA R10, R9, R7, R0 ;  /* 0x00000007090a7223 */ /* 0x000fc80000000000 */
[----:B------:R-:W-:-:S05]  /*06a0*/  FFMA R0, R12, R10, R7 ;  /* 0x0000000a0c007223 */ /* 0x000fca0000000007 */
[----:B------:R-:W-:-:S04]  /*06b0*/  SHF.R.U32.HI R3, RZ, 0x17, R0 ;  /* 0x00000017ff037819 */ /* 0x000fc80000011600 */
[----:B------:R-:W-:-:S05]  /*06c0*/  LOP3.LUT R3, R3, 0xff, RZ, 0xc0, !PT ;  /* 0x000000ff03037812 */ /* 0x000fca00078ec0ff */
[----:B------:R-:W-:-:S04]  /*06d0*/  IMAD.IADD R9, R3, 0x1, R5 ;  /* 0x0000000103097824 */ /* 0x000fc800078e0205 */
[----:B------:R-:W-:-:S05]  /*06e0*/  VIADD R3, R9, 0xffffffff ;  /* 0xffffffff09037836 */ /* 0x000fca0000000000 */
[----:B------:R-:W-:-:S13]  /*06f0*/  ISETP.GE.U32.AND P0, PT, R3, 0xfe, PT ;  /* 0x000000fe0300780c */ /* 0x000fda0003f06070 */
[----:B------:R-:W-:Y:S05]  /*0700*/  @!P0 BRA `(.L_x_10) ;  /* 0x0000000000808947 */ /* 0x000fea0003800000 */
[----:B------:R-:W-:-:S13]  /*0710*/  ISETP.GT.AND P0, PT, R9, 0xfe, PT ;  /* 0x000000fe0900780c */ /* 0x000fda0003f04270 */
[----:B------:R-:W-:Y:S05]  /*0720*/  @P0 BRA `(.L_x_11) ;  /* 0x00000000006c0947 */ /* 0x000fea0003800000 */
[----:B------:R-:W-:-:S13]  /*0730*/  ISETP.GE.AND P0, PT, R9, 0x1, PT ;  /* 0x000000010900780c */ /* 0x000fda0003f06270 */
[----:B------:R-:W-:Y:S05]  /*0740*/  @P0 BRA `(.L_x_12) ;  /* 0x0000000000740947 */ /* 0x000fea0003800000 */
[----:B------:R-:W-:Y:S02]  /*0750*/  ISETP.GE.AND P0, PT, R9, -0x18, PT ;  /* 0xffffffe80900780c */ /* 0x000fe40003f06270 */
[----:B------:R-:W-:-:S11]  /*0760*/  LOP3.LUT R0, R0, 0x80000000, RZ, 0xc0, !PT ;  /* 0x8000000000007812 */ /* 0x000fd600078ec0ff */
[----:B------:R-:W-:Y:S05]  /*0770*/  @!P0 BRA `(.L_x_12) ;  /* 0x0000000000688947 */ /* 0x000fea0003800000 */
[CCC-:B------:R-:W-:Y:S01]  /*0780*/  FFMA.RZ R3, R12.reuse, R10.reuse, R7.reuse ;  /* 0x0000000a0c037223 */ /* 0x1c0fe2000000c007 */
[C---:B------:R-:W-:Y:S02]  /*0790*/  VIADD R8, R9.reuse, 0x20 ;  /* 0x0000002009087836 */ /* 0x040fe40000000000 */
[CCC-:B------:R-:W-:Y:S01]  /*07a0*/  FFMA.RM R6, R12.reuse, R10.reuse, R7.reuse ;  /* 0x0000000a0c067223 */ /* 0x1c0fe20000004007 */
[----:B------:R-:W-:Y:S02]  /*07b0*/  ISETP.NE.AND P2, PT, R9, RZ, PT ;  /* 0x000000ff0900720c */ /* 0x000fe40003f45270 */
[----:B------:R-:W-:Y:S01]  /*07c0*/  LOP3.LUT R5, R3, 0x7fffff, RZ, 0xc0, !PT ;  /* 0x007fffff03057812 */ /* 0x000fe200078ec0ff */
[----:B------:R-:W-:Y:S01]  /*07d0*/  FFMA.RP R3, R12, R10, R7 ;  /* 0x0000000a0c037223 */ /* 0x000fe20000008007 */
[----:B------:R-:W-:Y:S02]  /*07e0*/  ISETP.NE.AND P1, PT, R9, RZ, PT ;  /* 0x000000ff0900720c */ /* 0x000fe40003f25270 */
[----:B------:R-:W-:-:S02]  /*07f0*/  LOP3.LUT R5, R5, 0x800000, RZ, 0xfc, !PT ;  /* 0x0080000005057812 */ /* 0x000fc400078efcff */
[----:B------:R-:W-:Y:S02]  /*0800*/  IADD3 R7, PT, PT, -R9, RZ, RZ ;  /* 0x000000ff09077210 */ /* 0x000fe40007ffe1ff */
[----:B------:R-:W-:Y:S02]  /*0810*/  SHF.L.U32 R8, R5, R8, RZ ;  /* 0x0000000805087219 */ /* 0x000fe400000006ff */
[----:B------:R-:W-:Y:S02]  /*0820*/  FSETP.NEU.FTZ.AND P0, PT, R3, R6, PT ;  /* 0x000000060300720b */ /* 0x000fe40003f1d000 */
[----:B------:R-:W-:Y:S02]  /*0830*/  SEL R6, R7, RZ, P2 ;  /* 0x000000ff07067207 */ /* 0x000fe40001000000 */
[----:B------:R-:W-:Y:S02]  /*0840*/  ISETP.NE.AND P1, PT, R8, RZ, P1 ;  /* 0x000000ff0800720c */ /* 0x000fe40000f25270 */
[----:B------:R-:W-:-:S02]  /*0850*/  SHF.R.U32.HI R6, RZ, R6, R5 ;  /* 0x00000006ff067219 */ /* 0x000fc40000011605 */
[----:B------:R-:W-:Y:S02]  /*0860*/  PLOP3.LUT P0, PT, P0, P1, PT, 0xf8, 0x8f ;  /* 0x00000000008f781c */ /* 0x000fe40000703f70 */
[----:B------:R-:W-:Y:S02]  /*0870*/  SHF.R.U32.HI R8, RZ, 0x1, R6 ;  /* 0x00000001ff087819 */ /* 0x000fe40000011606 */
[----:B------:R-:W-:-:S04]  /*0880*/  SEL R3, RZ, 0x1, !P0 ;  /* 0x00000001ff037807 */ /* 0x000fc80004000000 */
[----:B------:R-:W-:-:S04]  /*0890*/  LOP3.LUT R3, R3, 0x1, R8, 0xf8, !PT ;  /* 0x0000000103037812 */ /* 0x000fc800078ef808 */
[----:B------:R-:W-:-:S05]  /*08a0*/  LOP3.LUT R3, R3, R6, RZ, 0xc0, !PT ;  /* 0x0000000603037212 */ /* 0x000fca00078ec0ff */
[----:B------:R-:W-:-:S05]  /*08b0*/  IMAD.IADD R3, R8, 0x1, R3 ;  /* 0x0000000108037824 */ /* 0x000fca00078e0203 */
[----:B------:R-:W-:Y:S01]  /*08c0*/  LOP3.LUT R0, R3, R0, RZ, 0xfc, !PT ;  /* 0x0000000003007212 */ /* 0x000fe200078efcff */
[----:B------:R-:W-:Y:S06]  /*08d0*/  BRA `(.L_x_12) ;  /* 0x0000000000107947 */ /* 0x000fec0003800000 */
.L_x_11:
[----:B------:R-:W-:-:S04]  /*08e0*/  LOP3.LUT R0, R0, 0x80000000, RZ, 0xc0, !PT ;  /* 0x8000000000007812 */ /* 0x000fc800078ec0ff */
[----:B------:R-:W-:Y:S01]  /*08f0*/  LOP3.LUT R0, R0, 0x7f800000, RZ, 0xfc, !PT ;  /* 0x7f80000000007812 */ /* 0x000fe200078efcff */
[----:B------:R-:W-:Y:S06]  /*0900*/  BRA `(.L_x_12) ;  /* 0x0000000000047947 */ /* 0x000fec0003800000 */
.L_x_10:
[----:B------:R-:W-:-:S07]  /*0910*/  IMAD R0, R5, 0x800000, R0 ;  /* 0x0080000005007824 */ /* 0x000fce00078e0200 */
.L_x_12:
[----:B------:R-:W-:Y:S05]  /*0920*/  BSYNC.RECONVERGENT B2 ;  /* 0x0000000000027941 */ /* 0x000fea0003800200 */
.L_x_9:
[----:B------:R-:W-:Y:S05]  /*0930*/  BRA `(.L_x_13) ;  /* 0x0000000000207947 */ /* 0x000fea0003800000 */
.L_x_8:
[----:B------:R-:W-:-:S04]  /*0940*/  LOP3.LUT R0, R11, 0x80000000, R7, 0x48, !PT ;  /* 0x800000000b007812 */ /* 0x000fc800078e4807 */
[----:B------:R-:W-:Y:S01]  /*0950*/  LOP3.LUT R0, R0, 0x7f800000, RZ, 0xfc, !PT ;  /* 0x7f80000000007812 */ /* 0x000fe200078efcff */
[----:B------:R-:W-:Y:S06]  /*0960*/  BRA `(.L_x_13) ;  /* 0x0000000000147947 */ /* 0x000fec0003800000 */
.L_x_7:
[----:B------:R-:W-:Y:S01]  /*0970*/  LOP3.LUT R0, R11, 0x80000000, R7, 0x48, !PT ;  /* 0x800000000b007812 */ /* 0x000fe200078e4807 */
[----:B------:R-:W-:Y:S06]  /*0980*/  BRA `(.L_x_13) ;  /* 0x00000000000c7947 */ /* 0x000fec0003800000 */
.L_x_6:
[----:B------:R-:W0:Y:S01]  /*0990*/  MUFU.RSQ R0, -QNAN ;  /* 0xffc0000000007908 */ /* 0x000e220000001400 */
[----:B------:R-:W-:Y:S05]  /*09a0*/  BRA `(.L_x_13) ;  /* 0x0000000000047947 */ /* 0x000fea0003800000 */
.L_x_5:
[----:B------:R-:W-:-:S07]  /*09b0*/  FADD.FTZ R0, R0, R3 ;  /* 0x0000000300007221 */ /* 0x000fce0000010000 */
.L_x_13:
[----:B------:R-:W-:Y:S05]  /*09c0*/  BSYNC.RECONVERGENT B1 ;  /* 0x0000000000017941 */ /* 0x000fea0003800200 */
.L_x_3:
[----:B------:R-:W-:-:S04]  /*09d0*/  IMAD.MOV.U32 R5, RZ, RZ, 0x0 ;  /* 0x00000000ff057424 */ /* 0x000fc800078e00ff */
[----:B0-----:R-:W-:Y:S05]  /*09e0*/  RET.REL.NODEC R4 `(_Z15kernel_simulatePfS_iff) ;  /* 0xfffffff404847950 */ /* 0x001fea0003c3ffff */
.L_x_14:
[----:B------:R-:W-:-:S00]  /*09f0*/  BRA `(.L_x_14) ;  /* 0xfffffffc00fc7947 */ /* 0x000fc0000383ffff */
[----:B------:R-:W-:-:S00]  /*0a00*/  NOP ;  /* 0x0000000000007918 */ /* 0x000fc00000000000 */
[----:B------:R-:W-:-:S00]  /*0a10*/  NOP ;  /* 0x0000000000007918 */ /* 0x000fc00000000000 */
[----:B------:R-:W-:-:S00]  /*0a20*/  NOP ;  /* 0x0000000000007918 */ /* 0x000fc00000000000 */
[----:B------:R-:W-:-:S00]  /*0a30*/  NOP ;  /* 0x0000000000007918 */ /* 0x000fc00000000000 */
[----:B------:R-:W-:-:S00]  /*0a40*/  NOP ;  /* 0x0000000000007918 */ /* 0x000fc00000000000 */
[----:B------:R-:W-:-:S00]  /*0a50*/  NOP ;  /* 0x0000000000007918 */ /* 0x000fc00000000000 */
[----:B------:R-:W-:-:S00]  /*0a60*/  NOP ;  /* 0x0000000000007918 */ /* 0x000fc00000000000 */
[----:B------:R-:W-:-:S00]  /*0a70*/  NOP ;  /* 0x0000000000007918 */ /* 0x000fc00000000000 */
.L_x_15:


//--------------------- .nv.shared.reserved.0     --------------------------
	.section	.nv.shared.reserved.0,"aw",@nobits
	.weak		__nv_reservedSMEM_offset_0_alias
	.size		__nv_reservedSMEM_offset_0_alias, 0, 64
	.other		__nv_reservedSMEM_offset_0_alias,@"STO_CUDA_RESERVED_SHARED STV_DEFAULT"
__nv_reservedSMEM_offset_0_alias:
	.zero		0
	.zero		64


//--------------------- .nv.constant0._Z15kernel_simulatePfS_iff --------------------------
	.section	.nv.constant0._Z15kernel_simulatePfS_iff,"a",@progbits
	.sectionflags	@""
	.align	4
.nv.constant0._Z15kernel_simulatePfS_iff:
	.zero		924


//--------------------- SYMBOLS --------------------------

	.type		.nv.reservedSmem.offset0,@object
	.size		.nv.reservedSmem.offset0,0x4
